//
// Generated by NVIDIA NVVM Compiler
//
// Compiler Build ID: CL-36424714
// Cuda compilation tools, release 13.0, V13.0.88
// Based on NVVM 20.0.0
//

.version 9.0
.target sm_100
.address_size 64

	// .globl	_Z6VecAddPKfS0_Pfi

.visible .entry _Z6VecAddPKfS0_Pfi(
	.param .u64 .ptr .align 1 _Z6VecAddPKfS0_Pfi_param_0,
	.param .u64 .ptr .align 1 _Z6VecAddPKfS0_Pfi_param_1,
	.param .u64 .ptr .align 1 _Z6VecAddPKfS0_Pfi_param_2,
	.param .u32 _Z6VecAddPKfS0_Pfi_param_3
)
{
	.reg .pred 	%p<2>;
	.reg .b32 	%r<6>;
	.reg .b32 	%f<4>;
	.reg .b64 	%rd<11>;
	.reg .b64 	%fd<6>;

	ld.param.u64 	%rd1, [_Z6VecAddPKfS0_Pfi_param_0];
	ld.param.u64 	%rd2, [_Z6VecAddPKfS0_Pfi_param_1];
	ld.param.u64 	%rd3, [_Z6VecAddPKfS0_Pfi_param_2];
	ld.param.u32 	%r2, [_Z6VecAddPKfS0_Pfi_param_3];
	mov.u32 	%r3, %ntid.x;
	mov.u32 	%r4, %ctaid.x;
	mov.u32 	%r5, %tid.x;
	mad.lo.s32 	%r1, %r3, %r4, %r5;
	setp.ge.s32 	%p1, %r1, %r2;
	@%p1 bra 	$L__BB0_2;
	cvta.to.global.u64 	%rd4, %rd1;
	cvta.to.global.u64 	%rd5, %rd2;
	cvta.to.global.u64 	%rd6, %rd3;
	mul.wide.s32 	%rd7, %r1, 4;
	add.s64 	%rd8, %rd4, %rd7;
	ld.global.f32 	%f1, [%rd8];
	cvt.f64.f32 	%fd1, %f1;
	rcp.rn.f64 	%fd2, %fd1;
	add.s64 	%rd9, %rd5, %rd7;
	ld.global.f32 	%f2, [%rd9];
	cvt.f64.f32 	%fd3, %f2;
	rcp.rn.f64 	%fd4, %fd3;
	add.f64 	%fd5, %fd2, %fd4;
	cvt.rn.f32.f64 	%f3, %fd5;
	add.s64 	%rd10, %rd6, %rd7;
	st.global.f32 	[%rd10], %f3;
$L__BB0_2:
	bar.sync 	0;
	ret;

}


// ===== COMPILED SASS (sm_100) =====

	.target	sm_100

	.elftype	@"ET_EXEC"


//--------------------- .note.nv.tkinfo           --------------------------
	.section	.note.nv.tkinfo,"",@"SHT_NOTE"
	.sectionflags	@"SHF_NOTE_NV_TKINFO"
	.tkinfo
        /*0018*/ 	.word	0x00000002
        /*0030*/ 	.string	""
        /*0030*/ 	.string	"ptxas"
        /*0030*/ 	.string	"Cuda compilation tools, release 13.0, V13.0.88"
        /*0030*/ 	.string	"Build cuda_13.0.r13.0/compiler.36424714_0"
        /*0030*/ 	.string	"-arch sm_100 -m 64 "



//--------------------- .note.nv.cuinfo           --------------------------
	.section	.note.nv.cuinfo,"",@"SHT_NOTE"
	.sectionflags	@"SHF_NOTE_NV_CUINFO"
        /*0018*/ 	.short	0x0002
        /*001a*/ 	.short	0x0064
        /*001c*/ 	.short	0x0082
	.zero		2


//--------------------- .nv.info                  --------------------------
	.section	.nv.info,"",@"SHT_CUDA_INFO"
	.align	4


	//----- nvinfo : EIATTR_REGCOUNT
	.align		4
        /*0000*/ 	.byte	0x04, 0x2f
        /*0002*/ 	.short	(.L_1 - .L_0)
	.align		4
.L_0:
        /*0004*/ 	.word	index@(_Z6VecAddPKfS0_Pfi)
        /*0008*/ 	.word	0x00000012


	//----- nvinfo : EIATTR_FRAME_SIZE
	.align		4
.L_1:
        /*000c*/ 	.byte	0x04, 0x11
        /*000e*/ 	.short	(.L_3 - .L_2)
	.align		4
.L_2:
        /*0010*/ 	.word	index@($__internal_0_$__cuda_sm20_dblrcp_rn_slowpath_v3)
        /*0014*/ 	.word	0x00000000


	//----- nvinfo : EIATTR_FRAME_SIZE
	.align		4
.L_3:
        /*0018*/ 	.byte	0x04, 0x11
        /*001a*/ 	.short	(.L_5 - .L_4)
	.align		4
.L_4:
        /*001c*/ 	.word	index@(_Z6VecAddPKfS0_Pfi)
        /*0020*/ 	.word	0x00000000


	//----- nvinfo : EIATTR_MIN_STACK_SIZE
	.align		4
.L_5:
        /*0024*/ 	.byte	0x04, 0x12
        /*0026*/ 	.short	(.L_7 - .L_6)
	.align		4
.L_6:
        /*0028*/ 	.word	index@(_Z6VecAddPKfS0_Pfi)
        /*002c*/ 	.word	0x00000000
.L_7:


//--------------------- .nv.compat                --------------------------
	.section	.nv.compat,"",@"SHT_CUDA_COMPAT_INFO"
	.align	4
        /*0000*/ 	.byte	0x02, 0x09, 0x00, 0x00, 0x02, 0x02, 0x01, 0x00, 0x02, 0x05, 0x05, 0x00, 0x03, 0x07, 0x01, 0x01
        /*0010*/ 	.byte	0x02, 0x03, 0x00, 0x00, 0x02, 0x06, 0x01, 0x00, 0x04, 0x0b, 0x08, 0x00, 0x01, 0x00, 0x00, 0x00
        /*0020*/ 	.byte	0x00, 0x00, 0x00, 0x00


//--------------------- .nv.info._Z6VecAddPKfS0_Pfi --------------------------
	.section	.nv.info._Z6VecAddPKfS0_Pfi,"",@"SHT_CUDA_INFO"
	.sectionflags	@""
	.align	4


	//----- nvinfo : EIATTR_CUDA_API_VERSION
	.align		4
        /*0000*/ 	.byte	0x04, 0x37
        /*0002*/ 	.short	(.L_9 - .L_8)
.L_8:
        /*0004*/ 	.word	0x00000082


	//----- nvinfo : EIATTR_KPARAM_INFO
	.align		4
.L_9:
        /*0008*/ 	.byte	0x04, 0x17
        /*000a*/ 	.short	(.L_11 - .L_10)
.L_10:
        /*000c*/ 	.word	0x00000000
        /*0010*/ 	.short	0x0003
        /*0012*/ 	.short	0x0018
        /*0014*/ 	.byte	0x00, 0xf0, 0x11, 0x00


	//----- nvinfo : EIATTR_KPARAM_INFO
	.align		4
.L_11:
        /*0018*/ 	.byte	0x04, 0x17
        /*001a*/ 	.short	(.L_13 - .L_12)
.L_12:
        /*001c*/ 	.word	0x00000000
        /*0020*/ 	.short	0x0002
        /*0022*/ 	.short	0x0010
        /*0024*/ 	.byte	0x00, 0xf5, 0x21, 0x00


	//----- nvinfo : EIATTR_KPARAM_INFO
	.align		4
.L_13:
        /*0028*/ 	.byte	0x04, 0x17
        /*002a*/ 	.short	(.L_15 - .L_14)
.L_14:
        /*002c*/ 	.word	0x00000000
        /*0030*/ 	.short	0x0001
        /*0032*/ 	.short	0x0008
        /*0034*/ 	.byte	0x00, 0xf5, 0x21, 0x00


	//----- nvinfo : EIATTR_KPARAM_INFO
	.align		4
.L_15:
        /*0038*/ 	.byte	0x04, 0x17
        /*003a*/ 	.short	(.L_17 - .L_16)
.L_16:
        /*003c*/ 	.word	0x00000000
        /*0040*/ 	.short	0x0000
        /*0042*/ 	.short	0x0000
        /*0044*/ 	.byte	0x00, 0xf5, 0x21, 0x00


	//----- nvinfo : EIATTR_SPARSE_MMA_MASK
	.align		4
.L_17:
        /*0048*/ 	.byte	0x03, 0x50
        /*004a*/ 	.short	0x0000


	//----- nvinfo : EIATTR_MAXREG_COUNT
	.align		4
        /*004c*/ 	.byte	0x03, 0x1b
        /*004e*/ 	.short	0x00ff


	//----- nvinfo : EIATTR_NUM_BARRIERS
	.align		4
        /*0050*/ 	.byte	0x02, 0x4c
        /*0052*/ 	.byte	0x01
	.zero		1


	//----- nvinfo : EIATTR_MERCURY_ISA_VERSION
	.align		4
        /*0054*/ 	.byte	0x03, 0x5f
        /*0056*/ 	.short	0x0101


	//----- nvinfo : EIATTR_VRC_CTA_INIT_COUNT
	.align		4
        /*0058*/ 	.byte	0x02, 0x4a
	.zero		1
	.zero		1


	//----- nvinfo : EIATTR_EXIT_INSTR_OFFSETS
	.align		4
        /*005c*/ 	.byte	0x04, 0x1c
        /*005e*/ 	.short	(.L_19 - .L_18)


	//   ....[0]....
.L_18:
        /*0060*/ 	.word	0x00000410


	//----- nvinfo : EIATTR_CRS_STACK_SIZE
	.align		4
.L_19:
        /*0064*/ 	.byte	0x04, 0x1e
        /*0066*/ 	.short	(.L_21 - .L_20)
.L_20:
        /*0068*/ 	.word	0x00000000


	//----- nvinfo : EIATTR_CBANK_PARAM_SIZE
	.align		4
.L_21:
        /*006c*/ 	.byte	0x03, 0x19
        /*006e*/ 	.short	0x001c


	//----- nvinfo : EIATTR_PARAM_CBANK
	.align		4
        /*0070*/ 	.byte	0x04, 0x0a
        /*0072*/ 	.short	(.L_23 - .L_22)
	.align		4
.L_22:
        /*0074*/ 	.word	index@(.nv.constant0._Z6VecAddPKfS0_Pfi)
        /*0078*/ 	.short	0x0380
        /*007a*/ 	.short	0x001c


	//----- nvinfo : EIATTR_SW_WAR
	.align		4
.L_23:
        /*007c*/ 	.byte	0x04, 0x36
        /*007e*/ 	.short	(.L_25 - .L_24)
.L_24:
        /*0080*/ 	.word	0x00000008
.L_25:


//--------------------- .nv.callgraph             --------------------------
	.section	.nv.callgraph,"",@"SHT_CUDA_CALLGRAPH"
	.align	4
	.sectionentsize	8
	.align		4
        /*0000*/ 	.word	0x00000000
	.align		4
        /*0004*/ 	.word	0xffffffff
	.align		4
        /*0008*/ 	.word	0x00000000
	.align		4
        /*000c*/ 	.word	0xfffffffe
	.align		4
        /*0010*/ 	.word	0x00000000
	.align		4
        /*0014*/ 	.word	0xfffffffd
	.align		4
        /*0018*/ 	.word	0x00000000
	.align		4
        /*001c*/ 	.word	0xfffffffc


//--------------------- .text._Z6VecAddPKfS0_Pfi  --------------------------
	.section	.text._Z6VecAddPKfS0_Pfi,"ax",@progbits
	.align	128
        .global         _Z6VecAddPKfS0_Pfi
        .type           _Z6VecAddPKfS0_Pfi,@function
        .size           _Z6VecAddPKfS0_Pfi,(.L_x_11 - _Z6VecAddPKfS0_Pfi)
        .other          _Z6VecAddPKfS0_Pfi,@"STO_CUDA_ENTRY STV_DEFAULT"
_Z6VecAddPKfS0_Pfi:
.text._Z6VecAddPKfS0_Pfi:
[----:B------:R-:W-:Y:S01]  /*0000*/  LDC R1, c[0x0][0x37c] ;  /* 0x0000df00ff017b82 */ /* 0x000fe20000000800 */
[----:B------:R-:W0:Y:S01]  /*0010*/  S2R R0, SR_CTAID.X ;  /* 0x0000000000007919 */ /* 0x000e220000002500 */
[----:B------:R-:W0:Y:S01]  /*0020*/  LDCU UR4, c[0x0][0x360] ;  /* 0x00006c00ff0477ac */ /* 0x000e220008000800 */
[----:B------:R-:W-:Y:S01]  /*0030*/  BSSY.RECONVERGENT B0, `(.L_x_0) ;  /* 0x000003c000007945 */ /* 0x000fe20003800200 */
[----:B------:R-:W0:Y:S01]  /*0040*/  S2R R3, SR_TID.X ;  /* 0x0000000000037919 */ /* 0x000e220000002100 */
[----:B------:R-:W1:Y:S01]  /*0050*/  LDCU UR5, c[0x0][0x398] ;  /* 0x00007300ff0577ac */ /* 0x000e620008000800 */
[----:B0-----:R-:W-:-:S05]  /*0060*/  IMAD R0, R0, UR4, R3 ;  /* 0x0000000400007c24 */ /* 0x001fca000f8e0203 */
[----:B-1----:R-:W-:-:S13]  /*0070*/  ISETP.GE.AND P0, PT, R0, UR5, PT ;  /* 0x0000000500007c0c */ /* 0x002fda000bf06270 */
[----:B------:R-:W-:Y:S05]  /*0080*/  @P0 BRA `(.L_x_1) ;  /* 0x0000000000d80947 */ /* 0x000fea0003800000 */
[----:B------:R-:W0:Y:S08]  /*0090*/  LDC.64 R12, c[0x0][0x358] ;  /* 0x0000d600ff0c7b82 */ /* 0x000e300000000a00 */
[----:B------:R-:W1:Y:S01]  /*00a0*/  LDC.64 R4, c[0x0][0x380] ;  /* 0x0000e000ff047b82 */ /* 0x000e620000000a00 */
[----:B0-----:R-:W-:Y:S02]  /*00b0*/  R2UR UR4, R12 ;  /* 0x000000000c0472ca */ /* 0x001fe400000e0000 */
[----:B------:R-:W-:Y:S01]  /*00c0*/  R2UR UR5, R13 ;  /* 0x000000000d0572ca */ /* 0x000fe200000e0000 */
[----:B-1----:R-:W-:-:S12]  /*00d0*/  IMAD.WIDE R4, R0, 0x4, R4 ;  /* 0x0000000400047825 */ /* 0x002fd800078e0204 */
[----:B------:R-:W2:Y:S01]  /*00e0*/  LDG.E R4, desc[UR4][R4.64] ;  /* 0x0000000404047981 */ /* 0x000ea2000c1e1900 */
[----:B------:R-:W-:Y:S01]  /*00f0*/  BSSY.RECONVERGENT B1, `(.L_x_2) ;  /* 0x0000011000017945 */ /* 0x000fe20003800200 */
[----:B--2---:R-:W0:Y:S08]  /*0100*/  F2F.F64.F32 R6, R4 ;  /* 0x0000000400067310 */ /* 0x004e300000201800 */
[----:B0-----:R-:W0:Y:S01]  /*0110*/  MUFU.RCP64H R3, R7 ;  /* 0x0000000700037308 */ /* 0x001e220000001800 */
[----:B------:R-:W-:-:S05]  /*0120*/  VIADD R2, R7, 0x300402 ;  /* 0x0030040207027836 */ /* 0x000fca0000000000 */
[----:B------:R-:W-:Y:S01]  /*0130*/  FSETP.GEU.AND P0, PT, |R2|, 5.8789094863358348022e-39, PT ;  /* 0x004004020200780b */ /* 0x000fe20003f0e200 */
[----:B0-----:R-:W-:-:S08]  /*0140*/  DFMA R8, -R6, R2, 1 ;  /* 0x3ff000000608742b */ /* 0x001fd00000000102 */
[----:B------:R-:W-:-:S08]  /*0150*/  DFMA R8, R8, R8, R8 ;  /* 0x000000080808722b */ /* 0x000fd00000000008 */
[----:B------:R-:W-:-:S08]  /*0160*/  DFMA R8, R2, R8, R2 ;  /* 0x000000080208722b */ /* 0x000fd00000000002 */
[----:B------:R-:W-:-:S08]  /*0170*/  DFMA R10, -R6, R8, 1 ;  /* 0x3ff00000060a742b */ /* 0x000fd00000000108 */
[----:B------:R-:W-:Y:S01]  /*0180*/  DFMA R2, R8, R10, R8 ;  /* 0x0000000a0802722b */ /* 0x000fe20000000008 */
[----:B------:R-:W-:Y:S10]  /*0190*/  @P0 BRA `(.L_x_3) ;  /* 0x0000000000180947 */ /* 0x000ff40003800000 */
[----:B------:R-:W-:Y:S02]  /*01a0*/  LOP3.LUT R2, R7, 0x7fffffff, RZ, 0xc0, !PT ;  /* 0x7fffffff07027812 */ /* 0x000fe400078ec0ff */
[----:B------:R-:W-:-:S03]  /*01b0*/  MOV R4, 0x1e0 ;  /* 0x000001e000047802 */ /* 0x000fc60000000f00 */
[----:B------:R-:W-:-:S07]  /*01c0*/  VIADD R10, R2, 0xfff00000 ;  /* 0xfff00000020a7836 */ /* 0x000fce0000000000 */
[----:B------:R-:W-:Y:S05]  /*01d0*/  CALL.REL.NOINC `($__internal_0_$__cuda_sm20_dblrcp_rn_slowpath_v3) ;  /* 0x0000000000907944 */ /* 0x000fea0003c00000 */
[----:B------:R-:W-:Y:S02]  /*01e0*/  IMAD.MOV.U32 R2, RZ, RZ, R8 ;  /* 0x000000ffff027224 */ /* 0x000fe400078e0008 */
[----:B------:R-:W-:-:S07]  /*01f0*/  IMAD.MOV.U32 R3, RZ, RZ, R9 ;  /* 0x000000ffff037224 */ /* 0x000fce00078e0009 */
.L_x_3:
[----:B------:R-:W-:Y:S05]  /*0200*/  BSYNC.RECONVERGENT B1 ;  /* 0x0000000000017941 */ /* 0x000fea0003800200 */
.L_x_2:
[----:B------:R-:W0:Y:S01]  /*0210*/  LDC.64 R4, c[0x0][0x388] ;  /* 0x0000e200ff047b82 */ /* 0x000e220000000a00 */
[----:B------:R-:W-:Y:S02]  /*0220*/  R2UR UR4, R12 ;  /* 0x000000000c0472ca */ /* 0x000fe400000e0000 */
[----:B------:R-:W-:Y:S01]  /*0230*/  R2UR UR5, R13 ;  /* 0x000000000d0572ca */ /* 0x000fe200000e0000 */
[----:B0-----:R-:W-:-:S12]  /*0240*/  IMAD.WIDE R4, R0, 0x4, R4 ;  /* 0x0000000400047825 */ /* 0x001fd800078e0204 */
        /* <DEDUP_REMOVED lines=12> */
[----:B------:R-:W-:-:S05]  /*0310*/  LOP3.LUT R4, R7, 0x7fffffff, RZ, 0xc0, !PT ;  /* 0x7fffffff07047812 */ /* 0x000fca00078ec0ff */
[----:B------:R-:W-:Y:S01]  /*0320*/  VIADD R10, R4, 0xfff00000 ;  /* 0xfff00000040a7836 */ /* 0x000fe20000000000 */
[----:B------:R-:W-:-:S07]  /*0330*/  MOV R4, 0x350 ;  /* 0x0000035000047802 */ /* 0x000fce0000000f00 */
[----:B------:R-:W-:Y:S05]  /*0340*/  CALL.REL.NOINC `($__internal_0_$__cuda_sm20_dblrcp_rn_slowpath_v3) ;  /* 0x0000000000347944 */ /* 0x000fea0003c00000 */
[----:B------:R-:W-:Y:S01]  /*0350*/  IMAD.MOV.U32 R10, RZ, RZ, R8 ;  /* 0x000000ffff0a7224 */ /* 0x000fe200078e0008 */
[----:B------:R-:W-:-:S07]  /*0360*/  MOV R11, R9 ;  /* 0x00000009000b7202 */ /* 0x000fce0000000f00 */
.L_x_5:
[----:B------:R-:W-:Y:S05]  /*0370*/  BSYNC.RECONVERGENT B1 ;  /* 0x0000000000017941 */ /* 0x000fea0003800200 */
.L_x_4:
[----:B------:R-:W0:Y:S01]  /*0380*/  LDC.64 R4, c[0x0][0x390] ;  /* 0x0000e400ff047b82 */ /* 0x000e220000000a00 */
[----:B------:R-:W-:Y:S01]  /*0390*/  DADD R2, R10, R2 ;  /* 0x000000000a027229 */ /* 0x000fe20000000002 */
[----:B------:R-:W-:Y:S02]  /*03a0*/  R2UR UR4, R12 ;  /* 0x000000000c0472ca */ /* 0x000fe400000e0000 */
[----:B------:R-:W-:-:S07]  /*03b0*/  R2UR UR5, R13 ;  /* 0x000000000d0572ca */ /* 0x000fce00000e0000 */
[----:B------:R-:W1:Y:S01]  /*03c0*/  F2F.F32.F64 R3, R2 ;  /* 0x0000000200037310 */ /* 0x000e620000301000 */
[----:B0-----:R-:W-:-:S05]  /*03d0*/  IMAD.WIDE R4, R0, 0x4, R4 ;  /* 0x0000000400047825 */ /* 0x001fca00078e0204 */
[----:B-1----:R0:W-:Y:S02]  /*03e0*/  STG.E desc[UR4][R4.64], R3 ;  /* 0x0000000304007986 */ /* 0x0021e4000c101904 */
.L_x_1:
[----:B------:R-:W-:Y:S05]  /*03f0*/  BSYNC.RECONVERGENT B0 ;  /* 0x0000000000007941 */ /* 0x000fea0003800200 */
.L_x_0:
[----:B------:R-:W-:Y:S06]  /*0400*/  BAR.SYNC.DEFER_BLOCKING 0x0 ;  /* 0x0000000000007b1d */ /* 0x000fec0000010000 */
[----:B------:R-:W-:Y:S05]  /*0410*/  EXIT ;  /* 0x000000000000794d */ /* 0x000fea0003800000 */
        .weak           $__internal_0_$__cuda_sm20_dblrcp_rn_slowpath_v3
        .type           $__internal_0_$__cuda_sm20_dblrcp_rn_slowpath_v3,@function
        .size           $__internal_0_$__cuda_sm20_dblrcp_rn_slowpath_v3,(.L_x_11 - $__internal_0_$__cuda_sm20_dblrcp_rn_slowpath_v3)
$__internal_0_$__cuda_sm20_dblrcp_rn_slowpath_v3:
[----:B------:R-:W-:Y:S01]  /*0420*/  DSETP.GTU.AND P0, PT, |R6|, +INF , PT ;  /* 0x7ff000000600742a */ /* 0x000fe20003f0c200 */
[----:B------:R-:W-:-:S13]  /*0430*/  BSSY.RECONVERGENT B2, `(.L_x_6) ;  /* 0x0000023000027945 */ /* 0x000fda0003800200 */
[----:B------:R-:W-:Y:S05]  /*0440*/  @P0 BRA `(.L_x_7) ;  /* 0x00000000007c0947 */ /* 0x000fea0003800000 */
[----:B------:R-:W-:-:S05]  /*0450*/  LOP3.LUT R11, R7, 0x7fffffff, RZ, 0xc0, !PT ;  /* 0x7fffffff070b7812 */ /* 0x000fca00078ec0ff */
[----:B------:R-:W-:-:S05]  /*0460*/  VIADD R5, R11, 0xffffffff ;  /* 0xffffffff0b057836 */ /* 0x000fca0000000000 */
[----:B------:R-:W-:-:S13]  /*0470*/  ISETP.GE.U32.AND P0, PT, R5, 0x7fefffff, PT ;  /* 0x7fefffff0500780c */ /* 0x000fda0003f06070 */
[----:B------:R-:W-:Y:S01]  /*0480*/  @P0 LOP3.LUT R9, R7, 0x7ff00000, RZ, 0x3c, !PT ;  /* 0x7ff0000007090812 */ /* 0x000fe200078e3cff */
[----:B------:R-:W-:Y:S01]  /*0490*/  @P0 IMAD.MOV.U32 R8, RZ, RZ, RZ ;  /* 0x000000ffff080224 */ /* 0x000fe200078e00ff */
[----:B------:R-:W-:Y:S06]  /*04a0*/  @P0 BRA `(.L_x_8) ;  /* 0x00000000006c0947 */ /* 0x000fec0003800000 */
[----:B------:R-:W-:-:S13]  /*04b0*/  ISETP.GE.U32.AND P0, PT, R11, 0x1000001, PT ;  /* 0x010000010b00780c */ /* 0x000fda0003f06070 */
[----:B------:R-:W-:Y:S05]  /*04c0*/  @!P0 BRA `(.L_x_9) ;  /* 0x0000000000348947 */ /* 0x000fea0003800000 */
[----:B------:R-:W-:Y:S02]  /*04d0*/  VIADD R9, R7, 0xc0200000 ;  /* 0xc020000007097836 */ /* 0x000fe40000000000 */
[----:B------:R-:W-:Y:S02]  /*04e0*/  IMAD.MOV.U32 R8, RZ, RZ, R6 ;  /* 0x000000ffff087224 */ /* 0x000fe400078e0006 */
[----:B------:R-:W0:Y:S04]  /*04f0*/  MUFU.RCP64H R11, R9 ;  /* 0x00000009000b7308 */ /* 0x000e280000001800 */
[----:B0-----:R-:W-:-:S08]  /*0500*/  DFMA R14, -R8, R10, 1 ;  /* 0x3ff00000080e742b */ /* 0x001fd0000000010a */
[----:B------:R-:W-:-:S08]  /*0510*/  DFMA R14, R14, R14, R14 ;  /* 0x0000000e0e0e722b */ /* 0x000fd0000000000e */
[----:B------:R-:W-:-:S08]  /*0520*/  DFMA R14, R10, R14, R10 ;  /* 0x0000000e0a0e722b */ /* 0x000fd0000000000a */
[----:B------:R-:W-:-:S08]  /*0530*/  DFMA R10, -R8, R14, 1 ;  /* 0x3ff00000080a742b */ /* 0x000fd0000000010e */
[----:B------:R-:W-:-:S08]  /*0540*/  DFMA R10, R14, R10, R14 ;  /* 0x0000000a0e0a722b */ /* 0x000fd0000000000e */
[----:B------:R-:W-:-:S08]  /*0550*/  DMUL R10, R10, 2.2250738585072013831e-308 ;  /* 0x001000000a0a7828 */ /* 0x000fd00000000000 */
[----:B------:R-:W-:-:S08]  /*0560*/  DFMA R6, -R6, R10, 1 ;  /* 0x3ff000000606742b */ /* 0x000fd0000000010a */
[----:B------:R-:W-:-:S08]  /*0570*/  DFMA R6, R6, R6, R6 ;  /* 0x000000060606722b */ /* 0x000fd00000000006 */
[----:B------:R-:W-:Y:S01]  /*0580*/  DFMA R8, R10, R6, R10 ;  /* 0x000000060a08722b */ /* 0x000fe2000000000a */
[----:B------:R-:W-:Y:S10]  /*0590*/  BRA `(.L_x_8) ;  /* 0x0000000000307947 */ /* 0x000ff40003800000 */
.L_x_9:
[----:B------:R-:W-:Y:S01]  /*05a0*/  DMUL R6, R6, 8.11296384146066816958e+31 ;  /* 0x4690000006067828 */ /* 0x000fe20000000000 */
[----:B------:R-:W-:-:S05]  /*05b0*/  MOV R8, R10 ;  /* 0x0000000a00087202 */ /* 0x000fca0000000f00 */
[----:B------:R-:W0:Y:S02]  /*05c0*/  MUFU.RCP64H R9, R7 ;  /* 0x0000000700097308 */ /* 0x000e240000001800 */
[----:B0-----:R-:W-:-:S08]  /*05d0*/  DFMA R10, -R6, R8, 1 ;  /* 0x3ff00000060a742b */ /* 0x001fd00000000108 */
[----:B------:R-:W-:-:S08]  /*05e0*/  DFMA R10, R10, R10, R10 ;  /* 0x0000000a0a0a722b */ /* 0x000fd0000000000a */
[----:B------:R-:W-:-:S08]  /*05f0*/  DFMA R10, R8, R10, R8 ;  /* 0x0000000a080a722b */ /* 0x000fd00000000008 */
[----:B------:R-:W-:-:S08]  /*0600*/  DFMA R8, -R6, R10, 1 ;  /* 0x3ff000000608742b */ /* 0x000fd0000000010a */
[----:B------:R-:W-:-:S08]  /*0610*/  DFMA R8, R10, R8, R10 ;  /* 0x000000080a08722b */ /* 0x000fd0000000000a */
[----:B------:R-:W-:Y:S01]  /*0620*/  DMUL R8, R8, 8.11296384146066816958e+31 ;  /* 0x4690000008087828 */ /* 0x000fe20000000000 */
[----:B------:R-:W-:Y:S10]  /*0630*/  BRA `(.L_x_8) ;  /* 0x0000000000087947 */ /* 0x000ff40003800000 */
.L_x_7:
[----:B------:R-:W-:Y:S01]  /*0640*/  LOP3.LUT R9, R7, 0x80000, RZ, 0xfc, !PT ;  /* 0x0008000007097812 */ /* 0x000fe200078efcff */
[----:B------:R-:W-:-:S07]  /*0650*/  IMAD.MOV.U32 R8, RZ, RZ, R6 ;  /* 0x000000ffff087224 */ /* 0x000fce00078e0006 */
.L_x_8:
[----:B------:R-:W-:Y:S05]  /*0660*/  BSYNC.RECONVERGENT B2 ;  /* 0x0000000000027941 */ /* 0x000fea0003800200 */
.L_x_6:
[----:B------:R-:W-:-:S04]  /*0670*/  IMAD.MOV.U32 R5, RZ, RZ, 0x0 ;  /* 0x00000000ff057424 */ /* 0x000fc800078e00ff */
[----:B------:R-:W-:Y:S05]  /*0680*/  RET.REL.NODEC R4 `(_Z6VecAddPKfS0_Pfi) ;  /* 0xfffffff8045c7950 */ /* 0x000fea0003c3ffff */
.L_x_10:
[----:B------:R-:W-:-:S00]  /*0690*/  BRA `(.L_x_10) ;  /* 0xfffffffc00fc7947 */ /* 0x000fc0000383ffff */
[----:B------:R-:W-:-:S00]  /*06a0*/  NOP ;  /* 0x0000000000007918 */ /* 0x000fc00000000000 */
        /* <DEDUP_REMOVED lines=13> */
.L_x_11:


//--------------------- .nv.shared.reserved.0     --------------------------
	.section	.nv.shared.reserved.0,"aw",@nobits
	.weak		__nv_reservedSMEM_offset_0_alias
	.size		__nv_reservedSMEM_offset_0_alias, 0, 64
	.other		__nv_reservedSMEM_offset_0_alias,@"STO_CUDA_RESERVED_SHARED STV_DEFAULT"
__nv_reservedSMEM_offset_0_alias:
	.zero		0
	.zero		64


//--------------------- .nv.constant0._Z6VecAddPKfS0_Pfi --------------------------
	.section	.nv.constant0._Z6VecAddPKfS0_Pfi,"a",@progbits
	.sectionflags	@""
	.align	4
.nv.constant0._Z6VecAddPKfS0_Pfi:
	.zero		924


//--------------------- SYMBOLS --------------------------

	.type		.nv.reservedSmem.offset0,@object
	.size		.nv.reservedSmem.offset0,0x4
